	.headerflags	@"EF_CUDA_TEXMODE_UNIFIED EF_CUDA_64BIT_ADDRESS EF_CUDA_ACCELERATORS EF_CUDA_SM90 EF_CUDA_VIRTUAL_SM(EF_CUDA_SM90)"
	.elftype	@"ET_EXEC"


//--------------------- .nv.info                  --------------------------
	.section	.nv.info,"",@"SHT_CUDA_INFO"
	.align	4


	//----- nvinfo : EIATTR_REGCOUNT
	.align		4
        /*0000*/ 	.byte	0x04, 0x2f
        /*0002*/ 	.short	(.L_1 - .L_0)
	.align		4
.L_0:
        /*0004*/ 	.word	index@(triton_poi_fused_mul_3)
        /*0008*/ 	.word	0x0000000c


	//----- nvinfo : EIATTR_MIN_STACK_SIZE
	.align		4
.L_1:
        /*000c*/ 	.byte	0x04, 0x12
        /*000e*/ 	.short	(.L_3 - .L_2)
	.align		4
.L_2:
        /*0010*/ 	.word	index@(triton_poi_fused_mul_3)
        /*0014*/ 	.word	0x00000000


	//----- nvinfo : EIATTR_FRAME_SIZE
	.align		4
.L_3:
        /*0018*/ 	.byte	0x04, 0x11
        /*001a*/ 	.short	(.L_5 - .L_4)
	.align		4
.L_4:
        /*001c*/ 	.word	index@(triton_poi_fused_mul_3)
        /*0020*/ 	.word	0x00000000


	//----- nvinfo : EIATTR_MIN_STACK_SIZE
	.align		4
.L_5:
        /*0024*/ 	.byte	0x04, 0x12
        /*0026*/ 	.short	(.L_7 - .L_6)
	.align		4
.L_6:
        /*0028*/ 	.word	index@(triton_poi_fused_mul_3)
        /*002c*/ 	.word	0x00000000
.L_7:


//--------------------- .nv.info.triton_poi_fused_mul_3 --------------------------
	.section	.nv.info.triton_poi_fused_mul_3,"",@"SHT_CUDA_INFO"
	.sectionflags	@""
	.align	4


	//----- nvinfo : EIATTR_CUDA_API_VERSION
	.align		4
        /*0000*/ 	.byte	0x04, 0x37
        /*0002*/ 	.short	(.L_9 - .L_8)
.L_8:
        /*0004*/ 	.word	0x0000007c


	//----- nvinfo : EIATTR_KPARAM_INFO
	.align		4
.L_9:
        /*0008*/ 	.byte	0x04, 0x17
        /*000a*/ 	.short	(.L_11 - .L_10)
.L_10:
        /*000c*/ 	.word	0x00000000
        /*0010*/ 	.short	0x0003
        /*0012*/ 	.short	0x0018
        /*0014*/ 	.byte	0x00, 0xf0, 0x11, 0x00


	//----- nvinfo : EIATTR_KPARAM_INFO
	.align		4
.L_11:
        /*0018*/ 	.byte	0x04, 0x17
        /*001a*/ 	.short	(.L_13 - .L_12)
.L_12:
        /*001c*/ 	.word	0x00000000
        /*0020*/ 	.short	0x0002
        /*0022*/ 	.short	0x0010
        /*0024*/ 	.byte	0x00, 0xf4, 0x21, 0x00


	//----- nvinfo : EIATTR_KPARAM_INFO
	.align		4
.L_13:
        /*0028*/ 	.byte	0x04, 0x17
        /*002a*/ 	.short	(.L_15 - .L_14)
.L_14:
        /*002c*/ 	.word	0x00000000
        /*0030*/ 	.short	0x0001
        /*0032*/ 	.short	0x0008
        /*0034*/ 	.byte	0x00, 0xf4, 0x21, 0x00


	//----- nvinfo : EIATTR_KPARAM_INFO
	.align		4
.L_15:
        /*0038*/ 	.byte	0x04, 0x17
        /*003a*/ 	.short	(.L_17 - .L_16)
.L_16:
        /*003c*/ 	.word	0x00000000
        /*0040*/ 	.short	0x0000
        /*0042*/ 	.short	0x0000
        /*0044*/ 	.byte	0x00, 0xf4, 0x21, 0x00


	//----- nvinfo : EIATTR_SPARSE_MMA_MASK
	.align		4
.L_17:
        /*0048*/ 	.byte	0x03, 0x50
        /*004a*/ 	.short	0x0000


	//----- nvinfo : EIATTR_MAXREG_COUNT
	.align		4
        /*004c*/ 	.byte	0x03, 0x1b
        /*004e*/ 	.short	0x00ff


	//----- nvinfo : EIATTR_EXIT_INSTR_OFFSETS
	.align		4
        /*0050*/ 	.byte	0x04, 0x1c
        /*0052*/ 	.short	(.L_19 - .L_18)


	//   ....[0]....
.L_18:
        /*0054*/ 	.word	0x00000320


	//   ....[1]....
        /*0058*/ 	.word	0x00000340


	//----- nvinfo : EIATTR_REQNTID
	.align		4
.L_19:
        /*005c*/ 	.byte	0x04, 0x10
        /*005e*/ 	.short	(.L_21 - .L_20)
.L_20:
        /*0060*/ 	.word	0x00000080
        /*0064*/ 	.word	0x00000001
        /*0068*/ 	.word	0x00000001


	//----- nvinfo : EIATTR_CBANK_PARAM_SIZE
	.align		4
.L_21:
        /*006c*/ 	.byte	0x03, 0x19
        /*006e*/ 	.short	0x001c


	//----- nvinfo : EIATTR_PARAM_CBANK
	.align		4
        /*0070*/ 	.byte	0x04, 0x0a
        /*0072*/ 	.short	(.L_23 - .L_22)
	.align		4
.L_22:
        /*0074*/ 	.word	index@(.nv.constant0.triton_poi_fused_mul_3)
        /*0078*/ 	.short	0x0210
        /*007a*/ 	.short	0x001c


	//----- nvinfo : EIATTR_SW_WAR
	.align		4
.L_23:
        /*007c*/ 	.byte	0x04, 0x36
        /*007e*/ 	.short	(.L_25 - .L_24)
.L_24:
        /*0080*/ 	.word	0x00000008
.L_25:


//--------------------- .nv.callgraph             --------------------------
	.section	.nv.callgraph,"",@"SHT_CUDA_CALLGRAPH"
	.align	4
	.sectionentsize	8
	.align		4
        /*0000*/ 	.word	0x00000000
	.align		4
        /*0004*/ 	.word	0xffffffff
	.align		4
        /*0008*/ 	.word	0x00000000
	.align		4
        /*000c*/ 	.word	0xfffffffe
	.align		4
        /*0010*/ 	.word	0x00000000
	.align		4
        /*0014*/ 	.word	0xfffffffd
	.align		4
        /*0018*/ 	.word	0x00000000
	.align		4
        /*001c*/ 	.word	0xfffffffc


//--------------------- .text.triton_poi_fused_mul_3 --------------------------
	.section	.text.triton_poi_fused_mul_3,"ax",@progbits
	.align	128
        .global         triton_poi_fused_mul_3
        .type           triton_poi_fused_mul_3,@function
        .size           triton_poi_fused_mul_3,(.L_x_1 - triton_poi_fused_mul_3)
        .other          triton_poi_fused_mul_3,@"STO_CUDA_ENTRY STV_DEFAULT"
triton_poi_fused_mul_3:
.text.triton_poi_fused_mul_3:
[----:B------:R-:W0:Y:S02]  /*0000*/  LDC R1, c[0x0][0x28] ;  /* 0x00000a00ff017b82 */ /* 0x000e240000000800 */
[----:B------:R-:W1:Y:S01]  /*0010*/  S2R R0, SR_TID.X ;  /* 0x0000000000007919 */ /* 0x000e620000002100 */
[----:B------:R-:W2:Y:S01]  /*0020*/  LDC.64 R6, c[0x0][0x218] ;  /* 0x00008600ff067b82 */ /* 0x000ea20000000a00 */
[----:B------:R-:W-:Y:S01]  /*0030*/  CS2R R8, SRZ ;  /* 0x0000000000087805 */ /* 0x000fe2000001ff00 */
[----:B------:R-:W-:Y:S01]  /*0040*/  ULDC.64 UR4, c[0x0][0x208] ;  /* 0x0000820000047ab9 */ /* 0x000fe20000000a00 */
[----:B------:R-:W3:Y:S01]  /*0050*/  S2R R5, SR_CTAID.X ;  /* 0x0000000000057919 */ /* 0x000ee20000002500 */
[----:B-1----:R-:W-:Y:S02]  /*0060*/  SHF.L.U32 R0, R0, 0x1, RZ ;  /* 0x0000000100007819 */ /* 0x002fe400000006ff */
[----:B---3--:R-:W-:Y:S02]  /*0070*/  SHF.R.S32.HI R3, RZ, 0x17, R5 ;  /* 0x00000017ff037819 */ /* 0x008fe40000011405 */
[----:B------:R-:W-:Y:S02]  /*0080*/  LOP3.LUT R0, R0, 0xfe, RZ, 0xc0, !PT ;  /* 0x000000fe00007812 */ /* 0x000fe400078ec0ff */
[----:B------:R-:W-:-:S02]  /*0090*/  SGXT R3, R3, 0x1 ;  /* 0x000000010303781a */ /* 0x000fc40000000200 */
[----:B------:R-:W-:Y:S02]  /*00a0*/  LEA R0, R5, R0, 0x8 ;  /* 0x0000000005007211 */ /* 0x000fe400078e40ff */
[----:B------:R-:W1:Y:S02]  /*00b0*/  LDC.64 R4, c[0x0][0x210] ;  /* 0x00008400ff047b82 */ /* 0x000e640000000a00 */
[----:B------:R-:W-:Y:S02]  /*00c0*/  LEA.HI R3, R3, R0, RZ, 0x4 ;  /* 0x0000000003037211 */ /* 0x000fe400078f20ff */
[----:B------:R-:W-:Y:S02]  /*00d0*/  ISETP.GE.AND P0, PT, R0, 0x100, PT ;  /* 0x000001000000780c */ /* 0x000fe40003f06270 */
[----:B------:R-:W-:-:S05]  /*00e0*/  SHF.R.S32.HI R3, RZ, 0x4, R3 ;  /* 0x00000004ff037819 */ /* 0x000fca0000011403 */
[----:B--2---:R-:W-:-:S06]  /*00f0*/  IMAD.WIDE R6, R3, 0x4, R6 ;  /* 0x0000000403067825 */ /* 0x004fcc00078e0206 */
[----:B------:R-:W2:Y:S04]  /*0100*/  @!P0 LDG.E.EL R8, desc[UR4][R6.64] ;  /* 0x0000000406088981 */ /* 0x000ea8000c2e1900 */
[----:B------:R-:W3:Y:S01]  /*0110*/  @!P0 LDG.E.EL R9, desc[UR4][R6.64] ;  /* 0x0000000406098981 */ /* 0x000ee2000c2e1900 */
[----:B------:R-:W-:Y:S01]  /*0120*/  CS2R R2, SRZ ;  /* 0x0000000000027805 */ /* 0x000fe2000001ff00 */
[----:B-1----:R-:W-:-:S05]  /*0130*/  IMAD.WIDE R4, R0, 0x4, R4 ;  /* 0x0000000400047825 */ /* 0x002fca00078e0204 */
[----:B------:R1:W4:Y:S02]  /*0140*/  @!P0 LDG.E.64 R2, desc[UR4][R4.64] ;  /* 0x0000000404028981 */ /* 0x000324000c1e1b00 */
[----:B-1----:R-:W1:Y:S02]  /*0150*/  LDC.64 R4, c[0x0][0x220] ;  /* 0x00008800ff047b82 */ /* 0x002e640000000a00 */
[----:B-1----:R-:W-:-:S04]  /*0160*/  IMAD.WIDE R4, R0, 0x4, R4 ;  /* 0x0000000400047825 */ /* 0x002fc800078e0204 */
[----:B--2---:R-:W-:Y:S01]  /*0170*/  FADD R8, RZ, -R8 ;  /* 0x80000008ff087221 */ /* 0x004fe20000000000 */
[----:B---3--:R-:W-:-:S03]  /*0180*/  FADD R9, RZ, -R9 ;  /* 0x80000009ff097221 */ /* 0x008fc60000000000 */
[----:B------:R-:W-:Y:S01]  /*0190*/  FMUL R8, R8, 1.4426950216293334961 ;  /* 0x3fb8aa3b08087820 */ /* 0x000fe20000400000 */
[----:B------:R-:W-:-:S04]  /*01a0*/  FMUL R9, R9, 1.4426950216293334961 ;  /* 0x3fb8aa3b09097820 */ /* 0x000fc80000400000 */
[----:B------:R-:W-:Y:S02]  /*01b0*/  FSETP.GEU.AND P1, PT, R8, -126, PT ;  /* 0xc2fc00000800780b */ /* 0x000fe40003f2e000 */
[----:B------:R-:W-:-:S11]  /*01c0*/  FSETP.GEU.AND P2, PT, R9, -126, PT ;  /* 0xc2fc00000900780b */ /* 0x000fd60003f4e000 */
[----:B------:R-:W-:Y:S02]  /*01d0*/  @!P1 FMUL R8, R8, 0.5 ;  /* 0x3f00000008089820 */ /* 0x000fe40000400000 */
[----:B------:R-:W-:Y:S02]  /*01e0*/  @!P2 FMUL R9, R9, 0.5 ;  /* 0x3f0000000909a820 */ /* 0x000fe40000400000 */
[----:B------:R1:W2:Y:S08]  /*01f0*/  MUFU.EX2 R6, R8 ;  /* 0x0000000800067308 */ /* 0x0002b00000000800 */
[----:B------:R-:W3:Y:S01]  /*0200*/  MUFU.EX2 R7, R9 ;  /* 0x0000000900077308 */ /* 0x000ee20000000800 */
[----:B-1----:R-:W-:Y:S01]  /*0210*/  HFMA2.MMA R8, -RZ, RZ, 1.625, 0 ;  /* 0x3e800000ff087435 */ /* 0x002fe200000001ff */
[----:B--2---:R-:W-:-:S04]  /*0220*/  @!P1 FMUL R6, R6, R6 ;  /* 0x0000000606069220 */ /* 0x004fc80000400000 */
[----:B------:R-:W-:Y:S01]  /*0230*/  FADD R6, R6, 1 ;  /* 0x3f80000006067421 */ /* 0x000fe20000000000 */
[----:B---3--:R-:W-:-:S04]  /*0240*/  @!P2 FMUL R7, R7, R7 ;  /* 0x000000070707a220 */ /* 0x008fc80000400000 */
[----:B------:R-:W-:Y:S01]  /*0250*/  FSETP.GT.AND P1, PT, R6, 8.50705917302346158658e+37, PT ;  /* 0x7e8000000600780b */ /* 0x000fe20003f24000 */
[----:B------:R-:W-:-:S03]  /*0260*/  FADD R7, R7, 1 ;  /* 0x3f80000007077421 */ /* 0x000fc60000000000 */
[----:B------:R-:W-:Y:S02]  /*0270*/  FSEL R9, R8, 1, P1 ;  /* 0x3f80000008097808 */ /* 0x000fe40000800000 */
[----:B------:R-:W-:-:S04]  /*0280*/  FSETP.GT.AND P2, PT, R7, 8.50705917302346158658e+37, PT ;  /* 0x7e8000000700780b */ /* 0x000fc80003f44000 */
[----:B------:R-:W-:-:S03]  /*0290*/  FSEL R8, R8, 1, P2 ;  /* 0x3f80000008087808 */ /* 0x000fc60001000000 */
[----:B------:R-:W-:-:S06]  /*02a0*/  @P1 FMUL R6, R6, 0.25 ;  /* 0x3e80000006061820 */ /* 0x000fcc0000400000 */
[----:B------:R-:W1:Y:S01]  /*02b0*/  MUFU.RCP R6, R6 ;  /* 0x0000000600067308 */ /* 0x000e620000001000 */
[----:B------:R-:W-:-:S07]  /*02c0*/  @P2 FMUL R7, R7, 0.25 ;  /* 0x3e80000007072820 */ /* 0x000fce0000400000 */
[----:B------:R-:W2:Y:S01]  /*02d0*/  MUFU.RCP R7, R7 ;  /* 0x0000000700077308 */ /* 0x000ea20000001000 */
[----:B-1----:R-:W-:-:S04]  /*02e0*/  FMUL R9, R6, R9 ;  /* 0x0000000906097220 */ /* 0x002fc80000400000 */
[----:B----4-:R-:W-:Y:S01]  /*02f0*/  FMUL R2, R9, R2 ;  /* 0x0000000209027220 */ /* 0x010fe20000400000 */
[----:B--2---:R-:W-:-:S04]  /*0300*/  FMUL R8, R7, R8 ;  /* 0x0000000807087220 */ /* 0x004fc80000400000 */
[----:B------:R-:W-:Y:S01]  /*0310*/  FMUL R3, R8, R3 ;  /* 0x0000000308037220 */ /* 0x000fe20000400000 */
[----:B------:R-:W-:Y:S06]  /*0320*/  @P0 EXIT ;  /* 0x000000000000094d */ /* 0x000fec0003800000 */
[----:B------:R-:W-:Y:S01]  /*0330*/  STG.E.64 desc[UR4][R4.64], R2 ;  /* 0x0000000204007986 */ /* 0x000fe2000c101b04 */
[----:B------:R-:W-:Y:S05]  /*0340*/  EXIT ;  /* 0x000000000000794d */ /* 0x000fea0003800000 */
.L_x_0:
[----:B------:R-:W-:-:S00]  /*0350*/  BRA `(.L_x_0) ;  /* 0xfffffffc00fc7947 */ /* 0x000fc0000383ffff */
[----:B------:R-:W-:-:S00]  /*0360*/  NOP ;  /* 0x0000000000007918 */ /* 0x000fc00000000000 */
        /* <DEDUP_REMOVED lines=9> */
.L_x_1:


//--------------------- .nv.constant0.triton_poi_fused_mul_3 --------------------------
	.section	.nv.constant0.triton_poi_fused_mul_3,"a",@progbits
	.sectionflags	@""
	.align	4
.nv.constant0.triton_poi_fused_mul_3:
	.zero		556
